	.headerflags	@"EF_CUDA_TEXMODE_UNIFIED EF_CUDA_64BIT_ADDRESS EF_CUDA_ACCELERATORS EF_CUDA_SM90 EF_CUDA_VIRTUAL_SM(EF_CUDA_SM90)"
	.elftype	@"ET_EXEC"


//--------------------- .nv.info                  --------------------------
	.section	.nv.info,"",@"SHT_CUDA_INFO"
	.align	4


	//----- nvinfo : EIATTR_REGCOUNT
	.align		4
        /*0000*/ 	.byte	0x04, 0x2f
        /*0002*/ 	.short	(.L_3 - .L_2)
	.align		4
.L_2:
        /*0004*/ 	.word	index@(triton_poi_fused_tanh_4)
        /*0008*/ 	.word	0x0000000e


	//----- nvinfo : EIATTR_MIN_STACK_SIZE
	.align		4
.L_3:
        /*000c*/ 	.byte	0x04, 0x12
        /*000e*/ 	.short	(.L_5 - .L_4)
	.align		4
.L_4:
        /*0010*/ 	.word	index@(triton_poi_fused_tanh_4)
        /*0014*/ 	.word	0x00000000


	//----- nvinfo : EIATTR_FRAME_SIZE
	.align		4
.L_5:
        /*0018*/ 	.byte	0x04, 0x11
        /*001a*/ 	.short	(.L_7 - .L_6)
	.align		4
.L_6:
        /*001c*/ 	.word	index@(triton_poi_fused_tanh_4)
        /*0020*/ 	.word	0x00000000


	//----- nvinfo : EIATTR_MIN_STACK_SIZE
	.align		4
.L_7:
        /*0024*/ 	.byte	0x04, 0x12
        /*0026*/ 	.short	(.L_9 - .L_8)
	.align		4
.L_8:
        /*0028*/ 	.word	index@(triton_poi_fused_tanh_4)
        /*002c*/ 	.word	0x00000000
.L_9:


//--------------------- .nv.info.triton_poi_fused_tanh_4 --------------------------
	.section	.nv.info.triton_poi_fused_tanh_4,"",@"SHT_CUDA_INFO"
	.sectionflags	@""
	.align	4


	//----- nvinfo : EIATTR_CUDA_API_VERSION
	.align		4
        /*0000*/ 	.byte	0x04, 0x37
        /*0002*/ 	.short	(.L_11 - .L_10)
.L_10:
        /*0004*/ 	.word	0x0000007c


	//----- nvinfo : EIATTR_KPARAM_INFO
	.align		4
.L_11:
        /*0008*/ 	.byte	0x04, 0x17
        /*000a*/ 	.short	(.L_13 - .L_12)
.L_12:
        /*000c*/ 	.word	0x00000000
        /*0010*/ 	.short	0x0002
        /*0012*/ 	.short	0x0010
        /*0014*/ 	.byte	0x00, 0xf0, 0x11, 0x00


	//----- nvinfo : EIATTR_KPARAM_INFO
	.align		4
.L_13:
        /*0018*/ 	.byte	0x04, 0x17
        /*001a*/ 	.short	(.L_15 - .L_14)
.L_14:
        /*001c*/ 	.word	0x00000000
        /*0020*/ 	.short	0x0001
        /*0022*/ 	.short	0x0008
        /*0024*/ 	.byte	0x00, 0xf4, 0x21, 0x00


	//----- nvinfo : EIATTR_KPARAM_INFO
	.align		4
.L_15:
        /*0028*/ 	.byte	0x04, 0x17
        /*002a*/ 	.short	(.L_17 - .L_16)
.L_16:
        /*002c*/ 	.word	0x00000000
        /*0030*/ 	.short	0x0000
        /*0032*/ 	.short	0x0000
        /*0034*/ 	.byte	0x00, 0xf4, 0x21, 0x00


	//----- nvinfo : EIATTR_SPARSE_MMA_MASK
	.align		4
.L_17:
        /*0038*/ 	.byte	0x03, 0x50
        /*003a*/ 	.short	0x0000


	//----- nvinfo : EIATTR_MAXREG_COUNT
	.align		4
        /*003c*/ 	.byte	0x03, 0x1b
        /*003e*/ 	.short	0x00ff


	//----- nvinfo : EIATTR_EXIT_INSTR_OFFSETS
	.align		4
        /*0040*/ 	.byte	0x04, 0x1c
        /*0042*/ 	.short	(.L_19 - .L_18)


	//   ....[0]....
.L_18:
        /*0044*/ 	.word	0x00000520


	//   ....[1]....
        /*0048*/ 	.word	0x00000540


	//----- nvinfo : EIATTR_REQNTID
	.align		4
.L_19:
        /*004c*/ 	.byte	0x04, 0x10
        /*004e*/ 	.short	(.L_21 - .L_20)
.L_20:
        /*0050*/ 	.word	0x00000080
        /*0054*/ 	.word	0x00000001
        /*0058*/ 	.word	0x00000001


	//----- nvinfo : EIATTR_CRS_STACK_SIZE
	.align		4
.L_21:
        /*005c*/ 	.byte	0x04, 0x1e
        /*005e*/ 	.short	(.L_23 - .L_22)
.L_22:
        /*0060*/ 	.word	0x00000000


	//----- nvinfo : EIATTR_CBANK_PARAM_SIZE
	.align		4
.L_23:
        /*0064*/ 	.byte	0x03, 0x19
        /*0066*/ 	.short	0x0014


	//----- nvinfo : EIATTR_PARAM_CBANK
	.align		4
        /*0068*/ 	.byte	0x04, 0x0a
        /*006a*/ 	.short	(.L_25 - .L_24)
	.align		4
.L_24:
        /*006c*/ 	.word	index@(.nv.constant0.triton_poi_fused_tanh_4)
        /*0070*/ 	.short	0x0210
        /*0072*/ 	.short	0x0014


	//----- nvinfo : EIATTR_SW_WAR
	.align		4
.L_25:
        /*0074*/ 	.byte	0x04, 0x36
        /*0076*/ 	.short	(.L_27 - .L_26)
.L_26:
        /*0078*/ 	.word	0x00000008
.L_27:


//--------------------- .nv.callgraph             --------------------------
	.section	.nv.callgraph,"",@"SHT_CUDA_CALLGRAPH"
	.align	4
	.sectionentsize	8
	.align		4
        /*0000*/ 	.word	0x00000000
	.align		4
        /*0004*/ 	.word	0xffffffff
	.align		4
        /*0008*/ 	.word	0x00000000
	.align		4
        /*000c*/ 	.word	0xfffffffe
	.align		4
        /*0010*/ 	.word	0x00000000
	.align		4
        /*0014*/ 	.word	0xfffffffd
	.align		4
        /*0018*/ 	.word	0x00000000
	.align		4
        /*001c*/ 	.word	0xfffffffc


//--------------------- .nv.constant4             --------------------------
	.section	.nv.constant4,"a",@progbits
	.align	8
	.align		8
.nv.constant4:
        /*0000*/ 	.dword	_$_str
	.align		8
        /*0008*/ 	.dword	_$_str_$_2


//--------------------- .text.triton_poi_fused_tanh_4 --------------------------
	.section	.text.triton_poi_fused_tanh_4,"ax",@progbits
	.align	128
        .global         triton_poi_fused_tanh_4
        .type           triton_poi_fused_tanh_4,@function
        .size           triton_poi_fused_tanh_4,(.L_x_7 - triton_poi_fused_tanh_4)
        .other          triton_poi_fused_tanh_4,@"STO_CUDA_ENTRY STV_DEFAULT"
triton_poi_fused_tanh_4:
.text.triton_poi_fused_tanh_4:
[----:B------:R-:W0:Y:S02]  /*0000*/  LDC R1, c[0x0][0x28] ;  /* 0x00000a00ff017b82 */ /* 0x000e240000000800 */
[----:B------:R-:W1:Y:S01]  /*0010*/  S2R R0, SR_TID.X ;  /* 0x0000000000007919 */ /* 0x000e620000002100 */
[----:B------:R-:W2:Y:S01]  /*0020*/  LDC.64 R6, c[0x0][0x210] ;  /* 0x00008400ff067b82 */ /* 0x000ea20000000a00 */
[----:B------:R-:W-:Y:S01]  /*0030*/  CS2R R8, SRZ ;  /* 0x0000000000087805 */ /* 0x000fe2000001ff00 */
[----:B------:R-:W-:Y:S01]  /*0040*/  ULDC.64 UR4, c[0x0][0x208] ;  /* 0x0000820000047ab9 */ /* 0x000fe20000000a00 */
[----:B------:R-:W3:Y:S01]  /*0050*/  S2R R3, SR_CTAID.X ;  /* 0x0000000000037919 */ /* 0x000ee20000002500 */
[----:B-1----:R-:W-:-:S05]  /*0060*/  IMAD.SHL.U32 R0, R0, 0x2, RZ ;  /* 0x0000000200007824 */ /* 0x002fca00078e00ff */
[----:B------:R-:W-:-:S05]  /*0070*/  LOP3.LUT R0, R0, 0xfe, RZ, 0xc0, !PT ;  /* 0x000000fe00007812 */ /* 0x000fca00078ec0ff */
[----:B---3--:R-:W-:-:S05]  /*0080*/  IMAD R2, R3, 0x100, R0 ;  /* 0x0000010003027824 */ /* 0x008fca00078e0200 */
[----:B------:R-:W-:Y:S02]  /*0090*/  SHF.R.S32.HI R3, RZ, 0x1f, R2 ;  /* 0x0000001fff037819 */ /* 0x000fe40000011402 */
[----:B------:R-:W-:Y:S02]  /*00a0*/  ISETP.GE.AND P0, PT, R2, 0x400, PT ;  /* 0x000004000200780c */ /* 0x000fe40003f06270 */
[----:B------:R-:W-:-:S04]  /*00b0*/  LEA.HI R3, R3, R2, RZ, 0x4 ;  /* 0x0000000203037211 */ /* 0x000fc800078f20ff */
[C---:B------:R-:W-:Y:S02]  /*00c0*/  SHF.L.U32 R0, R3.reuse, 0x2, RZ ;  /* 0x0000000203007819 */ /* 0x040fe400000006ff */
[----:B------:R-:W-:Y:S02]  /*00d0*/  LOP3.LUT R3, R3, 0xfffffff0, RZ, 0xc0, !PT ;  /* 0xfffffff003037812 */ /* 0x000fe400078ec0ff */
[----:B------:R-:W-:-:S04]  /*00e0*/  LOP3.LUT R0, R0, 0xffffffc0, RZ, 0xc0, !PT ;  /* 0xffffffc000007812 */ /* 0x000fc800078ec0ff */
[----:B------:R-:W-:-:S05]  /*00f0*/  IADD3 R3, R0, R2, -R3 ;  /* 0x0000000200037210 */ /* 0x000fca0007ffe803 */
[----:B--2---:R-:W-:Y:S01]  /*0100*/  IMAD.WIDE R4, R3, 0x4, R6 ;  /* 0x0000000403047825 */ /* 0x004fe200078e0206 */
[----:B------:R-:W-:-:S03]  /*0110*/  CS2R R10, SRZ ;  /* 0x00000000000a7805 */ /* 0x000fc6000001ff00 */
[----:B------:R-:W-:Y:S01]  /*0120*/  VIADD R3, R3, 0x20 ;  /* 0x0000002003037836 */ /* 0x000fe20000000000 */
[----:B------:R-:W2:Y:S03]  /*0130*/  @!P0 LDG.E.64 R8, desc[UR4][R4.64] ;  /* 0x0000000404088981 */ /* 0x000ea6000c1e1b00 */
[----:B------:R-:W-:-:S05]  /*0140*/  IMAD.WIDE R6, R3, 0x4, R6 ;  /* 0x0000000403067825 */ /* 0x000fca00078e0206 */
[----:B------:R-:W3:Y:S01]  /*0150*/  @!P0 LDG.E.64 R10, desc[UR4][R6.64] ;  /* 0x00000004060a8981 */ /* 0x000ee2000c1e1b00 */
[----:B------:R-:W-:Y:S01]  /*0160*/  BSSY B0, `(.L_x_0) ;  /* 0x0000023000007945 */ /* 0x000fe20003800000 */
[----:B--2---:R-:W-:Y:S02]  /*0170*/  SEL R8, R8, RZ, !P0 ;  /* 0x000000ff08087207 */ /* 0x004fe40004000000 */
[----:B------:R-:W-:Y:S02]  /*0180*/  SEL R9, R9, RZ, !P0 ;  /* 0x000000ff09097207 */ /* 0x000fe40004000000 */
[----:B------:R-:W-:Y:S02]  /*0190*/  FSETP.NAN.AND P1, PT, R8, R8, PT ;  /* 0x000000080800720b */ /* 0x000fe40003f28000 */
[----:B---3--:R-:W-:Y:S02]  /*01a0*/  SEL R3, R10, RZ, !P0 ;  /* 0x000000ff0a037207 */ /* 0x008fe40004000000 */
[----:B------:R-:W-:-:S02]  /*01b0*/  SEL R0, R11, RZ, !P0 ;  /* 0x000000ff0b007207 */ /* 0x000fc40004000000 */
[----:B------:R-:W-:-:S07]  /*01c0*/  FSETP.GEU.AND P2, PT, R8, R3, PT ;  /* 0x000000030800720b */ /* 0x000fce0003f4e000 */
[----:B------:R-:W-:Y:S02]  /*01d0*/  @!P1 FSEL R8, R8, R3, !P2 ;  /* 0x0000000308089208 */ /* 0x000fe40005000000 */
[C---:B------:R-:W-:Y:S02]  /*01e0*/  FSETP.NAN.AND P1, PT, R9.reuse, R9, PT ;  /* 0x000000090900720b */ /* 0x040fe40003f28000 */
[CC--:B------:R-:W-:Y:S02]  /*01f0*/  FSETP.GEU.AND P2, PT, R9.reuse, R0.reuse, PT ;  /* 0x000000000900720b */ /* 0x0c0fe40003f4e000 */
[----:B------:R-:W1:Y:S09]  /*0200*/  MUFU.SQRT R8, R8 ;  /* 0x0000000800087308 */ /* 0x000e720000002000 */
[----:B------:R-:W-:-:S04]  /*0210*/  @!P1 FSEL R9, R9, R0, !P2 ;  /* 0x0000000009099208 */ /* 0x000fc80005000000 */
[----:B------:R-:W2:Y:S01]  /*0220*/  MUFU.SQRT R5, R9 ;  /* 0x0000000900057308 */ /* 0x000ea20000002000 */
[----:B-1----:R-:W-:-:S04]  /*0230*/  FADD R7, R8, R8 ;  /* 0x0000000808077221 */ /* 0x002fc80000000000 */
[----:B------:R-:W-:-:S05]  /*0240*/  FADD.FTZ R6, R7, -RZ ;  /* 0x800000ff07067221 */ /* 0x000fca0000010000 */
[----:B------:R-:W-:Y:S01]  /*0250*/  FSETP.GE.AND P1, PT, R6, 0.60000002384185791016, PT ;  /* 0x3f19999a0600780b */ /* 0x000fe20003f26000 */
[----:B--2---:R-:W-:-:S12]  /*0260*/  FADD R5, R5, R5 ;  /* 0x0000000505057221 */ /* 0x004fd80000000000 */
[----:B------:R-:W-:Y:S05]  /*0270*/  @!P1 BRA `(.L_x_1) ;  /* 0x0000000000289947 */ /* 0x000fea0003800000 */
[C---:B------:R-:W-:Y:S01]  /*0280*/  FMUL R0, R6.reuse, 2.8853900432586669922 ;  /* 0x4038aa3b06007820 */ /* 0x040fe20000400000 */
[----:B------:R-:W-:Y:S01]  /*0290*/  HFMA2.MMA R4, -RZ, RZ, 1.875, 0 ;  /* 0x3f800000ff047435 */ /* 0x000fe200000001ff */
[----:B------:R-:W-:-:S04]  /*02a0*/  FSETP.GE.AND P1, PT, R6, 9.010913848876953125, PT ;  /* 0x41102cb40600780b */ /* 0x000fc80003f26000 */
[----:B------:R-:W1:Y:S02]  /*02b0*/  MUFU.EX2 R0, R0 ;  /* 0x0000000000007308 */ /* 0x000e640000000800 */
[----:B-1----:R-:W-:-:S06]  /*02c0*/  FADD R3, R0, 1 ;  /* 0x3f80000000037421 */ /* 0x002fcc0000000000 */
[----:B------:R-:W1:Y:S02]  /*02d0*/  MUFU.RCP R3, R3 ;  /* 0x0000000300037308 */ /* 0x000e640000001000 */
[----:B-1----:R-:W-:-:S05]  /*02e0*/  FFMA.FTZ R4, R3, -2, R4 ;  /* 0xc000000003047823 */ /* 0x002fca0000010004 */
[----:B------:R-:W-:-:S04]  /*02f0*/  FSEL R4, R4, 1, !P1 ;  /* 0x3f80000004047808 */ /* 0x000fc80004800000 */
[----:B------:R-:W-:Y:S01]  /*0300*/  LOP3.LUT R4, R4, 0x80000000, R7, 0xf8, !PT ;  /* 0x8000000004047812 */ /* 0x000fe200078ef807 */
[----:B------:R-:W-:Y:S06]  /*0310*/  BRA `(.L_x_2) ;  /* 0x00000000001c7947 */ /* 0x000fec0003800000 */
.L_x_1:
[----:B------:R-:W-:Y:S02]  /*0320*/  IMAD.MOV.U32 R0, RZ, RZ, 0x3c80f082 ;  /* 0x3c80f082ff007424 */ /* 0x000fe400078e00ff */
[----:B------:R-:W-:-:S04]  /*0330*/  FMUL R3, R7, R7 ;  /* 0x0000000707037220 */ /* 0x000fc80000400000 */
[----:B------:R-:W-:-:S04]  /*0340*/  FFMA.FTZ R0, R3, R0, -0.052303962409496307373 ;  /* 0xbd563cae03007423 */ /* 0x000fc80000010000 */
[----:B------:R-:W-:-:S04]  /*0350*/  FFMA.FTZ R0, R3, R0, 0.1331529766321182251 ;  /* 0x3e08594103007423 */ /* 0x000fc80000010000 */
[----:B------:R-:W-:-:S04]  /*0360*/  FFMA.FTZ R0, R3, R0, -0.33332768082618713379 ;  /* 0xbeaaa9ed03007423 */ /* 0x000fc80000010000 */
[----:B------:R-:W-:-:S04]  /*0370*/  FFMA.FTZ R0, R3, R0, RZ ;  /* 0x0000000003007223 */ /* 0x000fc800000100ff */
[----:B------:R-:W-:-:S07]  /*0380*/  FFMA.FTZ R4, R7, R0, R7 ;  /* 0x0000000007047223 */ /* 0x000fce0000010007 */
.L_x_2:
[----:B------:R-:W-:Y:S05]  /*0390*/  BSYNC B0 ;  /* 0x0000000000007941 */ /* 0x000fea0003800000 */
.L_x_0:
[----:B------:R-:W-:Y:S01]  /*03a0*/  FADD.FTZ R7, R5, -RZ ;  /* 0x800000ff05077221 */ /* 0x000fe20000010000 */
[----:B------:R-:W-:Y:S04]  /*03b0*/  BSSY B0, `(.L_x_3) ;  /* 0x0000014000007945 */ /* 0x000fe80003800000 */
[----:B------:R-:W-:-:S13]  /*03c0*/  FSETP.GE.AND P1, PT, R7, 0.60000002384185791016, PT ;  /* 0x3f19999a0700780b */ /* 0x000fda0003f26000 */
[----:B------:R-:W-:Y:S05]  /*03d0*/  @!P1 BRA `(.L_x_4) ;  /* 0x0000000000289947 */ /* 0x000fea0003800000 */
[C---:B------:R-:W-:Y:S01]  /*03e0*/  FMUL R0, R7.reuse, 2.8853900432586669922 ;  /* 0x4038aa3b07007820 */ /* 0x040fe20000400000 */
[----:B------:R-:W-:Y:S02]  /*03f0*/  MOV R6, 0x3f800000 ;  /* 0x3f80000000067802 */ /* 0x000fe40000000f00 */
[----:B------:R-:W-:-:S03]  /*0400*/  FSETP.GE.AND P1, PT, R7, 9.010913848876953125, PT ;  /* 0x41102cb40700780b */ /* 0x000fc60003f26000 */
[----:B------:R-:W1:Y:S02]  /*0410*/  MUFU.EX2 R0, R0 ;  /* 0x0000000000007308 */ /* 0x000e640000000800 */
[----:B-1----:R-:W-:-:S06]  /*0420*/  FADD R3, R0, 1 ;  /* 0x3f80000000037421 */ /* 0x002fcc0000000000 */
[----:B------:R-:W1:Y:S02]  /*0430*/  MUFU.RCP R3, R3 ;  /* 0x0000000300037308 */ /* 0x000e640000001000 */
[----:B-1----:R-:W-:-:S05]  /*0440*/  FFMA.FTZ R6, R3, -2, R6 ;  /* 0xc000000003067823 */ /* 0x002fca0000010006 */
[----:B------:R-:W-:-:S04]  /*0450*/  FSEL R6, R6, 1, !P1 ;  /* 0x3f80000006067808 */ /* 0x000fc80004800000 */
[----:B------:R-:W-:Y:S01]  /*0460*/  LOP3.LUT R5, R6, 0x80000000, R5, 0xf8, !PT ;  /* 0x8000000006057812 */ /* 0x000fe200078ef805 */
[----:B------:R-:W-:Y:S06]  /*0470*/  BRA `(.L_x_5) ;  /* 0x00000000001c7947 */ /* 0x000fec0003800000 */
.L_x_4:
[----:B------:R-:W-:Y:S02]  /*0480*/  IMAD.MOV.U32 R0, RZ, RZ, 0x3c80f082 ;  /* 0x3c80f082ff007424 */ /* 0x000fe400078e00ff */
[----:B------:R-:W-:-:S04]  /*0490*/  FMUL R3, R5, R5 ;  /* 0x0000000505037220 */ /* 0x000fc80000400000 */
[----:B------:R-:W-:-:S04]  /*04a0*/  FFMA.FTZ R0, R3, R0, -0.052303962409496307373 ;  /* 0xbd563cae03007423 */ /* 0x000fc80000010000 */
[----:B------:R-:W-:-:S04]  /*04b0*/  FFMA.FTZ R0, R3, R0, 0.1331529766321182251 ;  /* 0x3e08594103007423 */ /* 0x000fc80000010000 */
[----:B------:R-:W-:-:S04]  /*04c0*/  FFMA.FTZ R0, R3, R0, -0.33332768082618713379 ;  /* 0xbeaaa9ed03007423 */ /* 0x000fc80000010000 */
[----:B------:R-:W-:-:S04]  /*04d0*/  FFMA.FTZ R0, R3, R0, RZ ;  /* 0x0000000003007223 */ /* 0x000fc800000100ff */
[----:B------:R-:W-:-:S07]  /*04e0*/  FFMA.FTZ R5, R5, R0, R5 ;  /* 0x0000000005057223 */ /* 0x000fce0000010005 */
.L_x_5:
[----:B------:R-:W-:Y:S05]  /*04f0*/  BSYNC B0 ;  /* 0x0000000000007941 */ /* 0x000fea0003800000 */
.L_x_3:
[----:B------:R-:W1:Y:S02]  /*0500*/  LDC.64 R6, c[0x0][0x218] ;  /* 0x00008600ff067b82 */ /* 0x000e640000000a00 */
[----:B-1----:R-:W-:Y:S01]  /*0510*/  IMAD.WIDE R2, R2, 0x4, R6 ;  /* 0x0000000402027825 */ /* 0x002fe200078e0206 */
[----:B------:R-:W-:Y:S06]  /*0520*/  @P0 EXIT ;  /* 0x000000000000094d */ /* 0x000fec0003800000 */
[----:B------:R-:W-:Y:S01]  /*0530*/  STG.E.64 desc[UR4][R2.64], R4 ;  /* 0x0000000402007986 */ /* 0x000fe2000c101b04 */
[----:B------:R-:W-:Y:S05]  /*0540*/  EXIT ;  /* 0x000000000000794d */ /* 0x000fea0003800000 */
.L_x_6:
[----:B------:R-:W-:-:S00]  /*0550*/  BRA `(.L_x_6) ;  /* 0xfffffffc00fc7947 */ /* 0x000fc0000383ffff */
[----:B------:R-:W-:-:S00]  /*0560*/  NOP ;  /* 0x0000000000007918 */ /* 0x000fc00000000000 */
        /* <DEDUP_REMOVED lines=9> */
.L_x_7:


//--------------------- .nv.global.init           --------------------------
	.section	.nv.global.init,"aw",@progbits
.nv.global.init:
	.type		_$_str,@object
	.size		_$_str,(_$_str_$_2 - _$_str)
_$_str:
        /*0000*/ 	.byte	0x5f, 0x5f, 0x43, 0x55, 0x44, 0x41, 0x5f, 0x46, 0x54, 0x5a, 0x00
	.type		_$_str_$_2,@object
	.size		_$_str_$_2,(.L_1 - _$_str_$_2)
_$_str_$_2:
        /*000b*/ 	.byte	0x5f, 0x5f, 0x43, 0x55, 0x44, 0x41, 0x5f, 0x50, 0x52, 0x45, 0x43, 0x5f, 0x53, 0x51, 0x52, 0x54
        /*001b*/ 	.byte	0x00
.L_1:


//--------------------- .nv.constant0.triton_poi_fused_tanh_4 --------------------------
	.section	.nv.constant0.triton_poi_fused_tanh_4,"a",@progbits
	.sectionflags	@""
	.align	4
.nv.constant0.triton_poi_fused_tanh_4:
	.zero		548
